	.headerflags	@"EF_CUDA_TEXMODE_UNIFIED EF_CUDA_64BIT_ADDRESS EF_CUDA_ACCELERATORS EF_CUDA_SM90 EF_CUDA_VIRTUAL_SM(EF_CUDA_SM90)"
	.elftype	@"ET_EXEC"


//--------------------- .nv.info                  --------------------------
	.section	.nv.info,"",@"SHT_CUDA_INFO"
	.align	4


	//----- nvinfo : EIATTR_REGCOUNT
	.align		4
        /*0000*/ 	.byte	0x04, 0x2f
        /*0002*/ 	.short	(.L_1 - .L_0)
	.align		4
.L_0:
        /*0004*/ 	.word	index@(triton_poi_fused_add_convolution_leaky_relu_39)
        /*0008*/ 	.word	0x00000012


	//----- nvinfo : EIATTR_MIN_STACK_SIZE
	.align		4
.L_1:
        /*000c*/ 	.byte	0x04, 0x12
        /*000e*/ 	.short	(.L_3 - .L_2)
	.align		4
.L_2:
        /*0010*/ 	.word	index@(triton_poi_fused_add_convolution_leaky_relu_39)
        /*0014*/ 	.word	0x00000000


	//----- nvinfo : EIATTR_FRAME_SIZE
	.align		4
.L_3:
        /*0018*/ 	.byte	0x04, 0x11
        /*001a*/ 	.short	(.L_5 - .L_4)
	.align		4
.L_4:
        /*001c*/ 	.word	index@(triton_poi_fused_add_convolution_leaky_relu_39)
        /*0020*/ 	.word	0x00000000


	//----- nvinfo : EIATTR_MIN_STACK_SIZE
	.align		4
.L_5:
        /*0024*/ 	.byte	0x04, 0x12
        /*0026*/ 	.short	(.L_7 - .L_6)
	.align		4
.L_6:
        /*0028*/ 	.word	index@(triton_poi_fused_add_convolution_leaky_relu_39)
        /*002c*/ 	.word	0x00000000
.L_7:


//--------------------- .nv.info.triton_poi_fused_add_convolution_leaky_relu_39 --------------------------
	.section	.nv.info.triton_poi_fused_add_convolution_leaky_relu_39,"",@"SHT_CUDA_INFO"
	.sectionflags	@""
	.align	4


	//----- nvinfo : EIATTR_CUDA_API_VERSION
	.align		4
        /*0000*/ 	.byte	0x04, 0x37
        /*0002*/ 	.short	(.L_9 - .L_8)
.L_8:
        /*0004*/ 	.word	0x0000007c


	//----- nvinfo : EIATTR_KPARAM_INFO
	.align		4
.L_9:
        /*0008*/ 	.byte	0x04, 0x17
        /*000a*/ 	.short	(.L_11 - .L_10)
.L_10:
        /*000c*/ 	.word	0x00000000
        /*0010*/ 	.short	0x0005
        /*0012*/ 	.short	0x0028
        /*0014*/ 	.byte	0x00, 0xf0, 0x11, 0x00


	//----- nvinfo : EIATTR_KPARAM_INFO
	.align		4
.L_11:
        /*0018*/ 	.byte	0x04, 0x17
        /*001a*/ 	.short	(.L_13 - .L_12)
.L_12:
        /*001c*/ 	.word	0x00000000
        /*0020*/ 	.short	0x0004
        /*0022*/ 	.short	0x0020
        /*0024*/ 	.byte	0x00, 0xf4, 0x21, 0x00


	//----- nvinfo : EIATTR_KPARAM_INFO
	.align		4
.L_13:
        /*0028*/ 	.byte	0x04, 0x17
        /*002a*/ 	.short	(.L_15 - .L_14)
.L_14:
        /*002c*/ 	.word	0x00000000
        /*0030*/ 	.short	0x0003
        /*0032*/ 	.short	0x0018
        /*0034*/ 	.byte	0x00, 0xf4, 0x21, 0x00


	//----- nvinfo : EIATTR_KPARAM_INFO
	.align		4
.L_15:
        /*0038*/ 	.byte	0x04, 0x17
        /*003a*/ 	.short	(.L_17 - .L_16)
.L_16:
        /*003c*/ 	.word	0x00000000
        /*0040*/ 	.short	0x0002
        /*0042*/ 	.short	0x0010
        /*0044*/ 	.byte	0x00, 0xf4, 0x21, 0x00


	//----- nvinfo : EIATTR_KPARAM_INFO
	.align		4
.L_17:
        /*0048*/ 	.byte	0x04, 0x17
        /*004a*/ 	.short	(.L_19 - .L_18)
.L_18:
        /*004c*/ 	.word	0x00000000
        /*0050*/ 	.short	0x0001
        /*0052*/ 	.short	0x0008
        /*0054*/ 	.byte	0x00, 0xf4, 0x21, 0x00


	//----- nvinfo : EIATTR_KPARAM_INFO
	.align		4
.L_19:
        /*0058*/ 	.byte	0x04, 0x17
        /*005a*/ 	.short	(.L_21 - .L_20)
.L_20:
        /*005c*/ 	.word	0x00000000
        /*0060*/ 	.short	0x0000
        /*0062*/ 	.short	0x0000
        /*0064*/ 	.byte	0x00, 0xf4, 0x21, 0x00


	//----- nvinfo : EIATTR_SPARSE_MMA_MASK
	.align		4
.L_21:
        /*0068*/ 	.byte	0x03, 0x50
        /*006a*/ 	.short	0x0000


	//----- nvinfo : EIATTR_MAXREG_COUNT
	.align		4
        /*006c*/ 	.byte	0x03, 0x1b
        /*006e*/ 	.short	0x00ff


	//----- nvinfo : EIATTR_EXIT_INSTR_OFFSETS
	.align		4
        /*0070*/ 	.byte	0x04, 0x1c
        /*0072*/ 	.short	(.L_23 - .L_22)


	//   ....[0]....
.L_22:
        /*0074*/ 	.word	0x00000240


	//----- nvinfo : EIATTR_REQNTID
	.align		4
.L_23:
        /*0078*/ 	.byte	0x04, 0x10
        /*007a*/ 	.short	(.L_25 - .L_24)
.L_24:
        /*007c*/ 	.word	0x00000080
        /*0080*/ 	.word	0x00000001
        /*0084*/ 	.word	0x00000001


	//----- nvinfo : EIATTR_CBANK_PARAM_SIZE
	.align		4
.L_25:
        /*0088*/ 	.byte	0x03, 0x19
        /*008a*/ 	.short	0x002c


	//----- nvinfo : EIATTR_PARAM_CBANK
	.align		4
        /*008c*/ 	.byte	0x04, 0x0a
        /*008e*/ 	.short	(.L_27 - .L_26)
	.align		4
.L_26:
        /*0090*/ 	.word	index@(.nv.constant0.triton_poi_fused_add_convolution_leaky_relu_39)
        /*0094*/ 	.short	0x0210
        /*0096*/ 	.short	0x002c


	//----- nvinfo : EIATTR_SW_WAR
	.align		4
.L_27:
        /*0098*/ 	.byte	0x04, 0x36
        /*009a*/ 	.short	(.L_29 - .L_28)
.L_28:
        /*009c*/ 	.word	0x00000008
.L_29:


//--------------------- .nv.callgraph             --------------------------
	.section	.nv.callgraph,"",@"SHT_CUDA_CALLGRAPH"
	.align	4
	.sectionentsize	8
	.align		4
        /*0000*/ 	.word	0x00000000
	.align		4
        /*0004*/ 	.word	0xffffffff
	.align		4
        /*0008*/ 	.word	0x00000000
	.align		4
        /*000c*/ 	.word	0xfffffffe
	.align		4
        /*0010*/ 	.word	0x00000000
	.align		4
        /*0014*/ 	.word	0xfffffffd
	.align		4
        /*0018*/ 	.word	0x00000000
	.align		4
        /*001c*/ 	.word	0xfffffffc


//--------------------- .text.triton_poi_fused_add_convolution_leaky_relu_39 --------------------------
	.section	.text.triton_poi_fused_add_convolution_leaky_relu_39,"ax",@progbits
	.align	128
        .global         triton_poi_fused_add_convolution_leaky_relu_39
        .type           triton_poi_fused_add_convolution_leaky_relu_39,@function
        .size           triton_poi_fused_add_convolution_leaky_relu_39,(.L_x_1 - triton_poi_fused_add_convolution_leaky_relu_39)
        .other          triton_poi_fused_add_convolution_leaky_relu_39,@"STO_CUDA_ENTRY STV_DEFAULT"
triton_poi_fused_add_convolution_leaky_relu_39:
.text.triton_poi_fused_add_convolution_leaky_relu_39:
[----:B------:R-:W-:Y:S01]  /*0000*/  LDC R1, c[0x0][0x28] ;  /* 0x00000a00ff017b82 */ /* 0x000fe20000000800 */
[----:B------:R-:W1:Y:S07]  /*0010*/  S2R R0, SR_TID.X ;  /* 0x0000000000007919 */ /* 0x000e6e0000002100 */
[----:B------:R-:W2:Y:S01]  /*0020*/  LDC.64 R4, c[0x0][0x218] ;  /* 0x00008600ff047b82 */ /* 0x000ea20000000a00 */
[----:B------:R-:W-:Y:S01]  /*0030*/  ULDC.64 UR4, c[0x0][0x208] ;  /* 0x0000820000047ab9 */ /* 0x000fe20000000a00 */
[----:B------:R-:W-:Y:S01]  /*0040*/  ULDC.64 UR6, c[0x0][0x228] ;  /* 0x00008a0000067ab9 */ /* 0x000fe20000000a00 */
[----:B------:R-:W3:Y:S05]  /*0050*/  S2R R3, SR_CTAID.X ;  /* 0x0000000000037919 */ /* 0x000eea0000002500 */
[----:B------:R-:W4:Y:S01]  /*0060*/  LDC.64 R10, c[0x0][0x230] ;  /* 0x00008c00ff0a7b82 */ /* 0x000f220000000a00 */
[----:B-1----:R-:W-:-:S02]  /*0070*/  LOP3.LUT R0, R0, 0x7f, RZ, 0xc0, !PT ;  /* 0x0000007f00007812 */ /* 0x002fc400078ec0ff */
[----:B---3--:R-:W-:-:S03]  /*0080*/  SHF.R.S32.HI R7, RZ, 0x18, R3 ;  /* 0x00000018ff077819 */ /* 0x008fc60000011403 */
[----:B------:R-:W-:Y:S02]  /*0090*/  IMAD R0, R3, 0x80, R0 ;  /* 0x0000008003007824 */ /* 0x000fe400078e0200 */
[----:B------:R-:W1:Y:S01]  /*00a0*/  LDC.64 R2, c[0x0][0x210] ;  /* 0x00008400ff027b82 */ /* 0x000e620000000a00 */
[----:B------:R-:W-:-:S04]  /*00b0*/  SGXT R7, R7, 0x1 ;  /* 0x000000010707781a */ /* 0x000fc80000000200 */
[----:B------:R-:W-:-:S04]  /*00c0*/  LEA.HI R7, R7, R0, RZ, 0x2 ;  /* 0x0000000007077211 */ /* 0x000fc800078f10ff */
[--C-:B------:R-:W-:Y:S02]  /*00d0*/  SHF.R.S32.HI R8, RZ, 0x2, R7.reuse ;  /* 0x00000002ff087819 */ /* 0x100fe40000011407 */
[----:B------:R-:W-:-:S04]  /*00e0*/  SHF.R.S32.HI R7, RZ, 0x1f, R7 ;  /* 0x0000001fff077819 */ /* 0x000fc80000011407 */
[----:B------:R-:W-:-:S04]  /*00f0*/  LEA.HI R7, R7, R8, RZ, 0xa ;  /* 0x0000000807077211 */ /* 0x000fc800078f50ff */
[----:B------:R-:W-:Y:S02]  /*0100*/  LOP3.LUT R9, R7, 0xfffffc00, RZ, 0xc0, !PT ;  /* 0xfffffc0007097812 */ /* 0x000fe400078ec0ff */
[----:B------:R-:W3:Y:S03]  /*0110*/  LDC.64 R6, c[0x0][0x220] ;  /* 0x00008800ff067b82 */ /* 0x000ee60000000a00 */
[----:B------:R-:W-:Y:S02]  /*0120*/  IMAD.IADD R9, R8, 0x1, -R9 ;  /* 0x0000000108097824 */ /* 0x000fe400078e0a09 */
[----:B-1----:R-:W-:-:S04]  /*0130*/  IMAD.WIDE R2, R0, 0x4, R2 ;  /* 0x0000000400027825 */ /* 0x002fc800078e0202 */
[C---:B--2---:R-:W-:Y:S01]  /*0140*/  IMAD.WIDE R4, R9.reuse, 0x4, R4 ;  /* 0x0000000409047825 */ /* 0x044fe200078e0204 */
[----:B------:R-:W2:Y:S05]  /*0150*/  LDG.E R8, desc[UR4][R2.64] ;  /* 0x0000000402087981 */ /* 0x000eaa000c1e1900 */
[----:B------:R-:W2:Y:S01]  /*0160*/  LDG.E.EL R5, desc[UR4][R4.64] ;  /* 0x0000000404057981 */ /* 0x000ea2000c2e1900 */
[----:B---3--:R-:W-:-:S06]  /*0170*/  IMAD.WIDE R6, R9, 0x4, R6 ;  /* 0x0000000409067825 */ /* 0x008fcc00078e0206 */
[----:B------:R-:W3:Y:S01]  /*0180*/  LDG.E.EL R6, desc[UR4][R6.64] ;  /* 0x0000000406067981 */ /* 0x000ee2000c2e1900 */
[C---:B--2---:R-:W-:Y:S01]  /*0190*/  FSETP.GT.AND P0, PT, R8.reuse, -R5, PT ;  /* 0x800000050800720b */ /* 0x044fe20003f04000 */
[----:B------:R-:W-:Y:S01]  /*01a0*/  FADD R13, R8, R5 ;  /* 0x00000005080d7221 */ /* 0x000fe20000000000 */
[----:B------:R-:W-:Y:S01]  /*01b0*/  IADD3 R8, P1, R0, UR6, RZ ;  /* 0x0000000600087c10 */ /* 0x000fe2000ff3e0ff */
[C---:B----4-:R-:W-:Y:S01]  /*01c0*/  IMAD.WIDE R4, R0.reuse, 0x4, R10 ;  /* 0x0000000400047825 */ /* 0x050fe200078e020a */
[----:B------:R-:W-:Y:S02]  /*01d0*/  SEL R15, RZ, 0x1, !P0 ;  /* 0x00000001ff0f7807 */ /* 0x000fe40004000000 */
[----:B------:R-:W-:-:S05]  /*01e0*/  LEA.HI.X.SX32 R9, R0, UR7, 0x1, P1 ;  /* 0x0000000700097c11 */ /* 0x000fca00088f0eff */
[----:B------:R-:W-:Y:S02]  /*01f0*/  STG.E.U8 desc[UR4][R8.64], R15 ;  /* 0x0000000f08007986 */ /* 0x000fe4000c101104 */
[----:B------:R-:W-:-:S04]  /*0200*/  @!P0 FMUL R13, R13, 0.10000000149011611938 ;  /* 0x3dcccccd0d0d8820 */ /* 0x000fc80000400000 */
[----:B---3--:R-:W-:Y:S01]  /*0210*/  FADD R11, R6, R13 ;  /* 0x0000000d060b7221 */ /* 0x008fe20000000000 */
[----:B------:R-:W-:Y:S04]  /*0220*/  STG.E desc[UR4][R2.64], R13 ;  /* 0x0000000d02007986 */ /* 0x000fe8000c101904 */
[----:B------:R-:W-:Y:S01]  /*0230*/  STG.E desc[UR4][R4.64], R11 ;  /* 0x0000000b04007986 */ /* 0x000fe2000c101904 */
[----:B------:R-:W-:Y:S05]  /*0240*/  EXIT ;  /* 0x000000000000794d */ /* 0x000fea0003800000 */
.L_x_0:
[----:B------:R-:W-:-:S00]  /*0250*/  BRA `(.L_x_0) ;  /* 0xfffffffc00fc7947 */ /* 0x000fc0000383ffff */
[----:B------:R-:W-:-:S00]  /*0260*/  NOP ;  /* 0x0000000000007918 */ /* 0x000fc00000000000 */
        /* <DEDUP_REMOVED lines=9> */
.L_x_1:


//--------------------- .nv.constant0.triton_poi_fused_add_convolution_leaky_relu_39 --------------------------
	.section	.nv.constant0.triton_poi_fused_add_convolution_leaky_relu_39,"a",@progbits
	.sectionflags	@""
	.align	4
.nv.constant0.triton_poi_fused_add_convolution_leaky_relu_39:
	.zero		572
